//
// Generated by NVIDIA NVVM Compiler
//
// Compiler Build ID: CL-36424714
// Cuda compilation tools, release 13.0, V13.0.88
// Based on NVVM 20.0.0
//

.version 9.0
.target sm_100
.address_size 64

	// .globl	_Z8sumArrayPdS_S_i

.visible .entry _Z8sumArrayPdS_S_i(
	.param .u64 .ptr .align 1 _Z8sumArrayPdS_S_i_param_0,
	.param .u64 .ptr .align 1 _Z8sumArrayPdS_S_i_param_1,
	.param .u64 .ptr .align 1 _Z8sumArrayPdS_S_i_param_2,
	.param .u32 _Z8sumArrayPdS_S_i_param_3
)
{
	.reg .pred 	%p<2>;
	.reg .b32 	%r<6>;
	.reg .b64 	%rd<11>;
	.reg .b64 	%fd<4>;

	ld.param.u64 	%rd1, [_Z8sumArrayPdS_S_i_param_0];
	ld.param.u64 	%rd2, [_Z8sumArrayPdS_S_i_param_1];
	ld.param.u64 	%rd3, [_Z8sumArrayPdS_S_i_param_2];
	ld.param.u32 	%r2, [_Z8sumArrayPdS_S_i_param_3];
	mov.u32 	%r3, %tid.x;
	mov.u32 	%r4, %ctaid.x;
	mov.u32 	%r5, %ntid.x;
	mad.lo.s32 	%r1, %r4, %r5, %r3;
	setp.ge.s32 	%p1, %r1, %r2;
	@%p1 bra 	$L__BB0_2;
	cvta.to.global.u64 	%rd4, %rd1;
	cvta.to.global.u64 	%rd5, %rd2;
	cvta.to.global.u64 	%rd6, %rd3;
	mul.wide.s32 	%rd7, %r1, 8;
	add.s64 	%rd8, %rd4, %rd7;
	ld.global.f64 	%fd1, [%rd8];
	add.s64 	%rd9, %rd5, %rd7;
	ld.global.f64 	%fd2, [%rd9];
	add.f64 	%fd3, %fd1, %fd2;
	add.s64 	%rd10, %rd6, %rd7;
	st.global.f64 	[%rd10], %fd3;
$L__BB0_2:
	ret;

}


// ===== COMPILED SASS (sm_100) =====

	.target	sm_100

	.elftype	@"ET_EXEC"


//--------------------- .note.nv.tkinfo           --------------------------
	.section	.note.nv.tkinfo,"",@"SHT_NOTE"
	.sectionflags	@"SHF_NOTE_NV_TKINFO"
	.tkinfo
        /*0018*/ 	.word	0x00000002
        /*0030*/ 	.string	""
        /*0030*/ 	.string	"ptxas"
        /*0030*/ 	.string	"Cuda compilation tools, release 13.0, V13.0.88"
        /*0030*/ 	.string	"Build cuda_13.0.r13.0/compiler.36424714_0"
        /*0030*/ 	.string	"-arch sm_100 -m 64 "



//--------------------- .note.nv.cuinfo           --------------------------
	.section	.note.nv.cuinfo,"",@"SHT_NOTE"
	.sectionflags	@"SHF_NOTE_NV_CUINFO"
        /*0018*/ 	.short	0x0002
        /*001a*/ 	.short	0x0064
        /*001c*/ 	.short	0x0082
	.zero		2


//--------------------- .nv.info                  --------------------------
	.section	.nv.info,"",@"SHT_CUDA_INFO"
	.align	4


	//----- nvinfo : EIATTR_REGCOUNT
	.align		4
        /*0000*/ 	.byte	0x04, 0x2f
        /*0002*/ 	.short	(.L_1 - .L_0)
	.align		4
.L_0:
        /*0004*/ 	.word	index@(_Z8sumArrayPdS_S_i)
        /*0008*/ 	.word	0x0000000e


	//----- nvinfo : EIATTR_FRAME_SIZE
	.align		4
.L_1:
        /*000c*/ 	.byte	0x04, 0x11
        /*000e*/ 	.short	(.L_3 - .L_2)
	.align		4
.L_2:
        /*0010*/ 	.word	index@(_Z8sumArrayPdS_S_i)
        /*0014*/ 	.word	0x00000000


	//----- nvinfo : EIATTR_MIN_STACK_SIZE
	.align		4
.L_3:
        /*0018*/ 	.byte	0x04, 0x12
        /*001a*/ 	.short	(.L_5 - .L_4)
	.align		4
.L_4:
        /*001c*/ 	.word	index@(_Z8sumArrayPdS_S_i)
        /*0020*/ 	.word	0x00000000
.L_5:


//--------------------- .nv.compat                --------------------------
	.section	.nv.compat,"",@"SHT_CUDA_COMPAT_INFO"
	.align	4
        /*0000*/ 	.byte	0x02, 0x09, 0x00, 0x00, 0x02, 0x02, 0x01, 0x00, 0x02, 0x05, 0x05, 0x00, 0x03, 0x07, 0x01, 0x01
        /*0010*/ 	.byte	0x02, 0x03, 0x00, 0x00, 0x02, 0x06, 0x01, 0x00, 0x04, 0x0b, 0x08, 0x00, 0x01, 0x00, 0x00, 0x00
        /*0020*/ 	.byte	0x00, 0x00, 0x00, 0x00


//--------------------- .nv.info._Z8sumArrayPdS_S_i --------------------------
	.section	.nv.info._Z8sumArrayPdS_S_i,"",@"SHT_CUDA_INFO"
	.sectionflags	@""
	.align	4


	//----- nvinfo : EIATTR_CUDA_API_VERSION
	.align		4
        /*0000*/ 	.byte	0x04, 0x37
        /*0002*/ 	.short	(.L_7 - .L_6)
.L_6:
        /*0004*/ 	.word	0x00000082


	//----- nvinfo : EIATTR_KPARAM_INFO
	.align		4
.L_7:
        /*0008*/ 	.byte	0x04, 0x17
        /*000a*/ 	.short	(.L_9 - .L_8)
.L_8:
        /*000c*/ 	.word	0x00000000
        /*0010*/ 	.short	0x0003
        /*0012*/ 	.short	0x0018
        /*0014*/ 	.byte	0x00, 0xf0, 0x11, 0x00


	//----- nvinfo : EIATTR_KPARAM_INFO
	.align		4
.L_9:
        /*0018*/ 	.byte	0x04, 0x17
        /*001a*/ 	.short	(.L_11 - .L_10)
.L_10:
        /*001c*/ 	.word	0x00000000
        /*0020*/ 	.short	0x0002
        /*0022*/ 	.short	0x0010
        /*0024*/ 	.byte	0x00, 0xf5, 0x21, 0x00


	//----- nvinfo : EIATTR_KPARAM_INFO
	.align		4
.L_11:
        /*0028*/ 	.byte	0x04, 0x17
        /*002a*/ 	.short	(.L_13 - .L_12)
.L_12:
        /*002c*/ 	.word	0x00000000
        /*0030*/ 	.short	0x0001
        /*0032*/ 	.short	0x0008
        /*0034*/ 	.byte	0x00, 0xf5, 0x21, 0x00


	//----- nvinfo : EIATTR_KPARAM_INFO
	.align		4
.L_13:
        /*0038*/ 	.byte	0x04, 0x17
        /*003a*/ 	.short	(.L_15 - .L_14)
.L_14:
        /*003c*/ 	.word	0x00000000
        /*0040*/ 	.short	0x0000
        /*0042*/ 	.short	0x0000
        /*0044*/ 	.byte	0x00, 0xf5, 0x21, 0x00


	//----- nvinfo : EIATTR_SPARSE_MMA_MASK
	.align		4
.L_15:
        /*0048*/ 	.byte	0x03, 0x50
        /*004a*/ 	.short	0x0000


	//----- nvinfo : EIATTR_MAXREG_COUNT
	.align		4
        /*004c*/ 	.byte	0x03, 0x1b
        /*004e*/ 	.short	0x00ff


	//----- nvinfo : EIATTR_MERCURY_ISA_VERSION
	.align		4
        /*0050*/ 	.byte	0x03, 0x5f
        /*0052*/ 	.short	0x0101


	//----- nvinfo : EIATTR_VRC_CTA_INIT_COUNT
	.align		4
        /*0054*/ 	.byte	0x02, 0x4a
	.zero		1
	.zero		1


	//----- nvinfo : EIATTR_EXIT_INSTR_OFFSETS
	.align		4
        /*0058*/ 	.byte	0x04, 0x1c
        /*005a*/ 	.short	(.L_17 - .L_16)


	//   ....[0]....
.L_16:
        /*005c*/ 	.word	0x00000070


	//   ....[1]....
        /*0060*/ 	.word	0x00000130


	//----- nvinfo : EIATTR_CBANK_PARAM_SIZE
	.align		4
.L_17:
        /*0064*/ 	.byte	0x03, 0x19
        /*0066*/ 	.short	0x001c


	//----- nvinfo : EIATTR_PARAM_CBANK
	.align		4
        /*0068*/ 	.byte	0x04, 0x0a
        /*006a*/ 	.short	(.L_19 - .L_18)
	.align		4
.L_18:
        /*006c*/ 	.word	index@(.nv.constant0._Z8sumArrayPdS_S_i)
        /*0070*/ 	.short	0x0380
        /*0072*/ 	.short	0x001c


	//----- nvinfo : EIATTR_SW_WAR
	.align		4
.L_19:
        /*0074*/ 	.byte	0x04, 0x36
        /*0076*/ 	.short	(.L_21 - .L_20)
.L_20:
        /*0078*/ 	.word	0x00000008
.L_21:


//--------------------- .nv.callgraph             --------------------------
	.section	.nv.callgraph,"",@"SHT_CUDA_CALLGRAPH"
	.align	4
	.sectionentsize	8
	.align		4
        /*0000*/ 	.word	0x00000000
	.align		4
        /*0004*/ 	.word	0xffffffff
	.align		4
        /*0008*/ 	.word	0x00000000
	.align		4
        /*000c*/ 	.word	0xfffffffe
	.align		4
        /*0010*/ 	.word	0x00000000
	.align		4
        /*0014*/ 	.word	0xfffffffd
	.align		4
        /*0018*/ 	.word	0x00000000
	.align		4
        /*001c*/ 	.word	0xfffffffc


//--------------------- .text._Z8sumArrayPdS_S_i  --------------------------
	.section	.text._Z8sumArrayPdS_S_i,"ax",@progbits
	.align	128
        .global         _Z8sumArrayPdS_S_i
        .type           _Z8sumArrayPdS_S_i,@function
        .size           _Z8sumArrayPdS_S_i,(.L_x_1 - _Z8sumArrayPdS_S_i)
        .other          _Z8sumArrayPdS_S_i,@"STO_CUDA_ENTRY STV_DEFAULT"
_Z8sumArrayPdS_S_i:
.text._Z8sumArrayPdS_S_i:
[----:B------:R-:W-:Y:S01]  /*0000*/  LDC R1, c[0x0][0x37c] ;  /* 0x0000df00ff017b82 */ /* 0x000fe20000000800 */
[----:B------:R-:W0:Y:S07]  /*0010*/  S2R R11, SR_TID.X ;  /* 0x00000000000b7919 */ /* 0x000e2e0000002100 */
[----:B------:R-:W0:Y:S01]  /*0020*/  S2UR UR4, SR_CTAID.X ;  /* 0x00000000000479c3 */ /* 0x000e220000002500 */
[----:B------:R-:W1:Y:S07]  /*0030*/  LDCU UR5, c[0x0][0x398] ;  /* 0x00007300ff0577ac */ /* 0x000e6e0008000800 */
[----:B------:R-:W0:Y:S02]  /*0040*/  LDC R0, c[0x0][0x360] ;  /* 0x0000d800ff007b82 */ /* 0x000e240000000800 */
[----:B0-----:R-:W-:-:S05]  /*0050*/  IMAD R11, R0, UR4, R11 ;  /* 0x00000004000b7c24 */ /* 0x001fca000f8e020b */
[----:B-1----:R-:W-:-:S13]  /*0060*/  ISETP.GE.AND P0, PT, R11, UR5, PT ;  /* 0x000000050b007c0c */ /* 0x002fda000bf06270 */
[----:B------:R-:W-:Y:S05]  /*0070*/  @P0 EXIT ;  /* 0x000000000000094d */ /* 0x000fea0003800000 */
[----:B------:R-:W0:Y:S01]  /*0080*/  LDC.64 R2, c[0x0][0x380] ;  /* 0x0000e000ff027b82 */ /* 0x000e220000000a00 */
[----:B------:R-:W1:Y:S07]  /*0090*/  LDCU.64 UR4, c[0x0][0x358] ;  /* 0x00006b00ff0477ac */ /* 0x000e6e0008000a00 */
[----:B------:R-:W2:Y:S08]  /*00a0*/  LDC.64 R4, c[0x0][0x388] ;  /* 0x0000e200ff047b82 */ /* 0x000eb00000000a00 */
[----:B------:R-:W3:Y:S01]  /*00b0*/  LDC.64 R8, c[0x0][0x390] ;  /* 0x0000e400ff087b82 */ /* 0x000ee20000000a00 */
[----:B0-----:R-:W-:-:S06]  /*00c0*/  IMAD.WIDE R2, R11, 0x8, R2 ;  /* 0x000000080b027825 */ /* 0x001fcc00078e0202 */
[----:B-1----:R-:W4:Y:S01]  /*00d0*/  LDG.E.64 R2, desc[UR4][R2.64] ;  /* 0x0000000402027981 */ /* 0x002f22000c1e1b00 */
[----:B--2---:R-:W-:-:S06]  /*00e0*/  IMAD.WIDE R4, R11, 0x8, R4 ;  /* 0x000000080b047825 */ /* 0x004fcc00078e0204 */
[----:B------:R-:W4:Y:S01]  /*00f0*/  LDG.E.64 R4, desc[UR4][R4.64] ;  /* 0x0000000404047981 */ /* 0x000f22000c1e1b00 */
[----:B---3--:R-:W-:Y:S01]  /*0100*/  IMAD.WIDE R8, R11, 0x8, R8 ;  /* 0x000000080b087825 */ /* 0x008fe200078e0208 */
[----:B----4-:R-:W-:-:S07]  /*0110*/  DADD R6, R2, R4 ;  /* 0x0000000002067229 */ /* 0x010fce0000000004 */
[----:B------:R-:W-:Y:S01]  /*0120*/  STG.E.64 desc[UR4][R8.64], R6 ;  /* 0x0000000608007986 */ /* 0x000fe2000c101b04 */
[----:B------:R-:W-:Y:S05]  /*0130*/  EXIT ;  /* 0x000000000000794d */ /* 0x000fea0003800000 */
.L_x_0:
[----:B------:R-:W-:-:S00]  /*0140*/  BRA `(.L_x_0) ;  /* 0xfffffffc00fc7947 */ /* 0x000fc0000383ffff */
[----:B------:R-:W-:-:S00]  /*0150*/  NOP ;  /* 0x0000000000007918 */ /* 0x000fc00000000000 */
        /* <DEDUP_REMOVED lines=10> */
.L_x_1:


//--------------------- .nv.shared.reserved.0     --------------------------
	.section	.nv.shared.reserved.0,"aw",@nobits
	.weak		__nv_reservedSMEM_offset_0_alias
	.size		__nv_reservedSMEM_offset_0_alias, 0, 64
	.other		__nv_reservedSMEM_offset_0_alias,@"STO_CUDA_RESERVED_SHARED STV_DEFAULT"
__nv_reservedSMEM_offset_0_alias:
	.zero		0
	.zero		64


//--------------------- .nv.constant0._Z8sumArrayPdS_S_i --------------------------
	.section	.nv.constant0._Z8sumArrayPdS_S_i,"a",@progbits
	.sectionflags	@""
	.align	4
.nv.constant0._Z8sumArrayPdS_S_i:
	.zero		924


//--------------------- SYMBOLS --------------------------

	.type		.nv.reservedSmem.offset0,@object
	.size		.nv.reservedSmem.offset0,0x4
